//
// Generated by NVIDIA NVVM Compiler
//
// Compiler Build ID: CL-36424714
// Cuda compilation tools, release 13.0, V13.0.88
// Based on NVVM 20.0.0
//

.version 9.0
.target sm_100
.address_size 64

	// .globl	_Z3dotPdS_S_

.visible .entry _Z3dotPdS_S_(
	.param .u64 .ptr .align 1 _Z3dotPdS_S__param_0,
	.param .u64 .ptr .align 1 _Z3dotPdS_S__param_1,
	.param .u64 .ptr .align 1 _Z3dotPdS_S__param_2
)
{
	.reg .pred 	%p<3>;
	.reg .b32 	%r<18>;
	.reg .b64 	%rd<19>;
	.reg .b64 	%fd<28>;

	ld.param.u64 	%rd8, [_Z3dotPdS_S__param_0];
	ld.param.u64 	%rd9, [_Z3dotPdS_S__param_1];
	ld.param.u64 	%rd10, [_Z3dotPdS_S__param_2];
	cvta.to.global.u64 	%rd11, %rd9;
	cvta.to.global.u64 	%rd12, %rd8;
	cvta.to.global.u64 	%rd1, %rd10;
	mov.u32 	%r9, %ctaid.x;
	mov.u32 	%r10, %ntid.x;
	mov.u32 	%r11, %tid.x;
	mad.lo.s32 	%r12, %r9, %r10, %r11;
	mul.lo.s32 	%r1, %r12, 1000;
	add.s64 	%rd2, %rd12, 32;
	add.s64 	%rd3, %rd11, 32000;
	mov.b32 	%r15, 0;
$L__BB0_1:
	add.s32 	%r14, %r15, %r1;
	mul.wide.s32 	%rd13, %r14, 8;
	add.s64 	%rd4, %rd1, %rd13;
	mov.b64 	%rd14, 0;
	st.global.u64 	[%rd4], %rd14;
	mul.wide.u32 	%rd15, %r15, 8;
	add.s64 	%rd18, %rd3, %rd15;
	mov.b32 	%r17, 0;
	mov.f64 	%fd27, 0d0000000000000000;
	mov.u32 	%r16, %r1;
$L__BB0_2:
	mul.wide.s32 	%rd16, %r16, 8;
	add.s64 	%rd17, %rd2, %rd16;
	ld.global.f64 	%fd4, [%rd17+-32];
	ld.global.f64 	%fd5, [%rd18+-32000];
	fma.rn.f64 	%fd6, %fd4, %fd5, %fd27;
	st.global.f64 	[%rd4], %fd6;
	ld.global.f64 	%fd7, [%rd17+-24];
	ld.global.f64 	%fd8, [%rd18+-24000];
	fma.rn.f64 	%fd9, %fd7, %fd8, %fd6;
	st.global.f64 	[%rd4], %fd9;
	ld.global.f64 	%fd10, [%rd17+-16];
	ld.global.f64 	%fd11, [%rd18+-16000];
	fma.rn.f64 	%fd12, %fd10, %fd11, %fd9;
	st.global.f64 	[%rd4], %fd12;
	ld.global.f64 	%fd13, [%rd17+-8];
	ld.global.f64 	%fd14, [%rd18+-8000];
	fma.rn.f64 	%fd15, %fd13, %fd14, %fd12;
	st.global.f64 	[%rd4], %fd15;
	ld.global.f64 	%fd16, [%rd17];
	ld.global.f64 	%fd17, [%rd18];
	fma.rn.f64 	%fd18, %fd16, %fd17, %fd15;
	st.global.f64 	[%rd4], %fd18;
	ld.global.f64 	%fd19, [%rd17+8];
	ld.global.f64 	%fd20, [%rd18+8000];
	fma.rn.f64 	%fd21, %fd19, %fd20, %fd18;
	st.global.f64 	[%rd4], %fd21;
	ld.global.f64 	%fd22, [%rd17+16];
	ld.global.f64 	%fd23, [%rd18+16000];
	fma.rn.f64 	%fd24, %fd22, %fd23, %fd21;
	st.global.f64 	[%rd4], %fd24;
	ld.global.f64 	%fd25, [%rd17+24];
	ld.global.f64 	%fd26, [%rd18+24000];
	fma.rn.f64 	%fd27, %fd25, %fd26, %fd24;
	st.global.f64 	[%rd4], %fd27;
	add.s32 	%r17, %r17, 8;
	add.s32 	%r16, %r16, 8;
	add.s64 	%rd18, %rd18, 64000;
	setp.ne.s32 	%p1, %r17, 1000;
	@%p1 bra 	$L__BB0_2;
	add.s32 	%r15, %r15, 1;
	setp.ne.s32 	%p2, %r15, 1000;
	@%p2 bra 	$L__BB0_1;
	ret;

}


// ===== COMPILED SASS (sm_100) =====

	.target	sm_100

	.elftype	@"ET_EXEC"


//--------------------- .note.nv.tkinfo           --------------------------
	.section	.note.nv.tkinfo,"",@"SHT_NOTE"
	.sectionflags	@"SHF_NOTE_NV_TKINFO"
	.tkinfo
        /*0018*/ 	.word	0x00000002
        /*0030*/ 	.string	""
        /*0030*/ 	.string	"ptxas"
        /*0030*/ 	.string	"Cuda compilation tools, release 13.0, V13.0.88"
        /*0030*/ 	.string	"Build cuda_13.0.r13.0/compiler.36424714_0"
        /*0030*/ 	.string	"-arch sm_100 -m 64 "



//--------------------- .note.nv.cuinfo           --------------------------
	.section	.note.nv.cuinfo,"",@"SHT_NOTE"
	.sectionflags	@"SHF_NOTE_NV_CUINFO"
        /*0018*/ 	.short	0x0002
        /*001a*/ 	.short	0x0064
        /*001c*/ 	.short	0x0082
	.zero		2


//--------------------- .nv.info                  --------------------------
	.section	.nv.info,"",@"SHT_CUDA_INFO"
	.align	4


	//----- nvinfo : EIATTR_REGCOUNT
	.align		4
        /*0000*/ 	.byte	0x04, 0x2f
        /*0002*/ 	.short	(.L_1 - .L_0)
	.align		4
.L_0:
        /*0004*/ 	.word	index@(_Z3dotPdS_S_)
        /*0008*/ 	.word	0x0000001a


	//----- nvinfo : EIATTR_FRAME_SIZE
	.align		4
.L_1:
        /*000c*/ 	.byte	0x04, 0x11
        /*000e*/ 	.short	(.L_3 - .L_2)
	.align		4
.L_2:
        /*0010*/ 	.word	index@(_Z3dotPdS_S_)
        /*0014*/ 	.word	0x00000000


	//----- nvinfo : EIATTR_MIN_STACK_SIZE
	.align		4
.L_3:
        /*0018*/ 	.byte	0x04, 0x12
        /*001a*/ 	.short	(.L_5 - .L_4)
	.align		4
.L_4:
        /*001c*/ 	.word	index@(_Z3dotPdS_S_)
        /*0020*/ 	.word	0x00000000
.L_5:


//--------------------- .nv.compat                --------------------------
	.section	.nv.compat,"",@"SHT_CUDA_COMPAT_INFO"
	.align	4
        /*0000*/ 	.byte	0x02, 0x09, 0x00, 0x00, 0x02, 0x02, 0x01, 0x00, 0x02, 0x05, 0x05, 0x00, 0x03, 0x07, 0x01, 0x01
        /*0010*/ 	.byte	0x02, 0x03, 0x00, 0x00, 0x02, 0x06, 0x01, 0x00, 0x04, 0x0b, 0x08, 0x00, 0x01, 0x00, 0x00, 0x00
        /*0020*/ 	.byte	0x00, 0x00, 0x00, 0x00


//--------------------- .nv.info._Z3dotPdS_S_     --------------------------
	.section	.nv.info._Z3dotPdS_S_,"",@"SHT_CUDA_INFO"
	.sectionflags	@""
	.align	4


	//----- nvinfo : EIATTR_CUDA_API_VERSION
	.align		4
        /*0000*/ 	.byte	0x04, 0x37
        /*0002*/ 	.short	(.L_7 - .L_6)
.L_6:
        /*0004*/ 	.word	0x00000082


	//----- nvinfo : EIATTR_KPARAM_INFO
	.align		4
.L_7:
        /*0008*/ 	.byte	0x04, 0x17
        /*000a*/ 	.short	(.L_9 - .L_8)
.L_8:
        /*000c*/ 	.word	0x00000000
        /*0010*/ 	.short	0x0002
        /*0012*/ 	.short	0x0010
        /*0014*/ 	.byte	0x00, 0xf5, 0x21, 0x00


	//----- nvinfo : EIATTR_KPARAM_INFO
	.align		4
.L_9:
        /*0018*/ 	.byte	0x04, 0x17
        /*001a*/ 	.short	(.L_11 - .L_10)
.L_10:
        /*001c*/ 	.word	0x00000000
        /*0020*/ 	.short	0x0001
        /*0022*/ 	.short	0x0008
        /*0024*/ 	.byte	0x00, 0xf5, 0x21, 0x00


	//----- nvinfo : EIATTR_KPARAM_INFO
	.align		4
.L_11:
        /*0028*/ 	.byte	0x04, 0x17
        /*002a*/ 	.short	(.L_13 - .L_12)
.L_12:
        /*002c*/ 	.word	0x00000000
        /*0030*/ 	.short	0x0000
        /*0032*/ 	.short	0x0000
        /*0034*/ 	.byte	0x00, 0xf5, 0x21, 0x00


	//----- nvinfo : EIATTR_SPARSE_MMA_MASK
	.align		4
.L_13:
        /*0038*/ 	.byte	0x03, 0x50
        /*003a*/ 	.short	0x0000


	//----- nvinfo : EIATTR_MAXREG_COUNT
	.align		4
        /*003c*/ 	.byte	0x03, 0x1b
        /*003e*/ 	.short	0x00ff


	//----- nvinfo : EIATTR_MERCURY_ISA_VERSION
	.align		4
        /*0040*/ 	.byte	0x03, 0x5f
        /*0042*/ 	.short	0x0101


	//----- nvinfo : EIATTR_VRC_CTA_INIT_COUNT
	.align		4
        /*0044*/ 	.byte	0x02, 0x4a
	.zero		1
	.zero		1


	//----- nvinfo : EIATTR_EXIT_INSTR_OFFSETS
	.align		4
        /*0048*/ 	.byte	0x04, 0x1c
        /*004a*/ 	.short	(.L_15 - .L_14)


	//   ....[0]....
.L_14:
        /*004c*/ 	.word	0x00000cf0


	//----- nvinfo : EIATTR_CBANK_PARAM_SIZE
	.align		4
.L_15:
        /*0050*/ 	.byte	0x03, 0x19
        /*0052*/ 	.short	0x0018


	//----- nvinfo : EIATTR_PARAM_CBANK
	.align		4
        /*0054*/ 	.byte	0x04, 0x0a
        /*0056*/ 	.short	(.L_17 - .L_16)
	.align		4
.L_16:
        /*0058*/ 	.word	index@(.nv.constant0._Z3dotPdS_S_)
        /*005c*/ 	.short	0x0380
        /*005e*/ 	.short	0x0018


	//----- nvinfo : EIATTR_SW_WAR
	.align		4
.L_17:
        /*0060*/ 	.byte	0x04, 0x36
        /*0062*/ 	.short	(.L_19 - .L_18)
.L_18:
        /*0064*/ 	.word	0x00000008
.L_19:


//--------------------- .nv.callgraph             --------------------------
	.section	.nv.callgraph,"",@"SHT_CUDA_CALLGRAPH"
	.align	4
	.sectionentsize	8
	.align		4
        /*0000*/ 	.word	0x00000000
	.align		4
        /*0004*/ 	.word	0xffffffff
	.align		4
        /*0008*/ 	.word	0x00000000
	.align		4
        /*000c*/ 	.word	0xfffffffe
	.align		4
        /*0010*/ 	.word	0x00000000
	.align		4
        /*0014*/ 	.word	0xfffffffd
	.align		4
        /*0018*/ 	.word	0x00000000
	.align		4
        /*001c*/ 	.word	0xfffffffc


//--------------------- .text._Z3dotPdS_S_        --------------------------
	.section	.text._Z3dotPdS_S_,"ax",@progbits
	.align	128
        .global         _Z3dotPdS_S_
        .type           _Z3dotPdS_S_,@function
        .size           _Z3dotPdS_S_,(.L_x_3 - _Z3dotPdS_S_)
        .other          _Z3dotPdS_S_,@"STO_CUDA_ENTRY STV_DEFAULT"
_Z3dotPdS_S_:
.text._Z3dotPdS_S_:
[----:B------:R-:W-:Y:S01]  /*0000*/  LDC R1, c[0x0][0x37c] ;  /* 0x0000df00ff017b82 */ /* 0x000fe20000000800 */
[----:B------:R-:W0:Y:S07]  /*0010*/  S2R R3, SR_TID.X ;  /* 0x0000000000037919 */ /* 0x000e2e0000002100 */
[----:B------:R-:W0:Y:S01]  /*0020*/  S2UR UR8, SR_CTAID.X ;  /* 0x00000000000879c3 */ /* 0x000e220000002500 */
[----:B------:R-:W1:Y:S01]  /*0030*/  LDCU.128 UR4, c[0x0][0x380] ;  /* 0x00007000ff0477ac */ /* 0x000e620008000c00 */
[----:B------:R-:W2:Y:S06]  /*0040*/  LDCU.64 UR10, c[0x0][0x358] ;  /* 0x00006b00ff0a77ac */ /* 0x000eac0008000a00 */
[----:B------:R-:W0:Y:S01]  /*0050*/  LDC R0, c[0x0][0x360] ;  /* 0x0000d800ff007b82 */ /* 0x000e220000000800 */
[----:B-1----:R-:W-:-:S02]  /*0060*/  UIADD3 UR4, UP0, UPT, UR4, 0x20, URZ ;  /* 0x0000002004047890 */ /* 0x002fc4000ff1e0ff */
[----:B------:R-:W-:Y:S02]  /*0070*/  UIADD3 UR6, UP1, UPT, UR6, 0x7d00, URZ ;  /* 0x00007d0006067890 */ /* 0x000fe4000ff3e0ff */
[----:B------:R-:W-:Y:S02]  /*0080*/  UIADD3.X UR5, UPT, UPT, URZ, UR5, URZ, UP0, !UPT ;  /* 0x00000005ff057290 */ /* 0x000fe400087fe4ff */
[----:B------:R-:W-:Y:S01]  /*0090*/  MOV R2, UR4 ;  /* 0x0000000400027c02 */ /* 0x000fe20008000f00 */
[----:B------:R-:W-:Y:S01]  /*00a0*/  UIADD3.X UR7, UPT, UPT, URZ, UR7, URZ, UP1, !UPT ;  /* 0x00000007ff077290 */ /* 0x000fe20008ffe4ff */
[----:B------:R-:W-:Y:S01]  /*00b0*/  UMOV UR4, URZ ;  /* 0x000000ff00047c82 */ /* 0x000fe20008000000 */
[----:B0-----:R-:W-:Y:S01]  /*00c0*/  IMAD R0, R0, UR8, R3 ;  /* 0x0000000800007c24 */ /* 0x001fe2000f8e0203 */
[----:B------:R-:W-:-:S03]  /*00d0*/  MOV R3, UR5 ;  /* 0x0000000500037c02 */ /* 0x000fc60008000f00 */
[----:B--2---:R-:W-:-:S07]  /*00e0*/  IMAD R0, R0, 0x3e8, RZ ;  /* 0x000003e800007824 */ /* 0x004fce00078e02ff */
.L_x_1:
[----:B0--3--:R-:W0:Y:S01]  /*00f0*/  LDC.64 R4, c[0x0][0x390] ;  /* 0x0000e400ff047b82 */ /* 0x009e220000000a00 */
[----:B------:R-:W-:Y:S01]  /*0100*/  VIADD R7, R0, UR4 ;  /* 0x0000000400077c36 */ /* 0x000fe20008000000 */
[----:B------:R-:W-:Y:S01]  /*0110*/  UIMAD.WIDE.U32 UR8, UR4, 0x8, UR6 ;  /* 0x00000008040878a5 */ /* 0x000fe2000f8e0006 */
[----:B------:R-:W-:Y:S01]  /*0120*/  CS2R R12, SRZ ;  /* 0x00000000000c7805 */ /* 0x000fe2000001ff00 */
[----:B------:R-:W-:Y:S01]  /*0130*/  UIADD3 UR4, UPT, UPT, UR4, 0x1, URZ ;  /* 0x0000000104047890 */ /* 0x000fe2000fffe0ff */
[----:B------:R-:W-:-:S03]  /*0140*/  UMOV UR5, URZ ;  /* 0x000000ff00057c82 */ /* 0x000fc60008000000 */
[----:B------:R-:W-:Y:S01]  /*0150*/  MOV R9, UR9 ;  /* 0x0000000900097c02 */ /* 0x000fe20008000f00 */
[----:B------:R-:W-:Y:S01]  /*0160*/  UISETP.NE.AND UP1, UPT, UR4, 0x3e8, UPT ;  /* 0x000003e80400788c */ /* 0x000fe2000bf25270 */
[----:B------:R-:W-:Y:S02]  /*0170*/  MOV R6, UR8 ;  /* 0x0000000800067c02 */ /* 0x000fe40008000f00 */
[----:B------:R-:W-:Y:S01]  /*0180*/  MOV R8, UR8 ;  /* 0x0000000800087c02 */ /* 0x000fe20008000f00 */
[----:B------:R-:W-:Y:S01]  /*0190*/  IMAD.MOV.U32 R15, RZ, RZ, R9 ;  /* 0x000000ffff0f7224 */ /* 0x000fe200078e0009 */
[----:B------:R-:W-:Y:S01]  /*01a0*/  MOV R9, R0 ;  /* 0x0000000000097202 */ /* 0x000fe20000000f00 */
[----:B0-----:R-:W-:-:S04]  /*01b0*/  IMAD.WIDE R4, R7, 0x8, R4 ;  /* 0x0000000807047825 */ /* 0x001fc800078e0204 */
[----:B------:R-:W-:Y:S01]  /*01c0*/  IMAD.U32 R7, RZ, RZ, UR9 ;  /* 0x00000009ff077e24 */ /* 0x000fe2000f8e00ff */
[----:B------:R0:W-:Y:S06]  /*01d0*/  STG.E.64 desc[UR10][R4.64], RZ ;  /* 0x000000ff04007986 */ /* 0x0001ec000c101b0a */
.L_x_0:
[----:B------:R-:W-:Y:S01]  /*01e0*/  IMAD.WIDE R10, R9, 0x8, R2 ;  /* 0x00000008090a7825 */ /* 0x000fe200078e0202 */
[----:B------:R-:W-:-:S04]  /*01f0*/  MOV R7, R15 ;  /* 0x0000000f00077202 */ /* 0x000fc80000000f00 */
[----:B------:R-:W2:Y:S04]  /*0200*/  LDG.E.64 R14, desc[UR10][R10.64+-0x20] ;  /* 0xffffe00a0a0e7981 */ /* 0x000ea8000c1e1b00 */
[----:B---3--:R-:W2:Y:S02]  /*0210*/  LDG.E.64 R16, desc[UR10][R6.64+-0x7d00] ;  /* 0xff83000a06107981 */ /* 0x008ea4000c1e1b00 */
[----:B--2---:R-:W-:-:S07]  /*0220*/  DFMA R14, R14, R16, R12 ;  /* 0x000000100e0e722b */ /* 0x004fce000000000c */
[----:B------:R1:W-:Y:S04]  /*0230*/  STG.E.64 desc[UR10][R4.64], R14 ;  /* 0x0000000e04007986 */ /* 0x0003e8000c101b0a */
[----:B------:R-:W2:Y:S04]  /*0240*/  LDG.E.64 R12, desc[UR10][R10.64+-0x18] ;  /* 0xffffe80a0a0c7981 */ /* 0x000ea8000c1e1b00 */
[----:B------:R-:W2:Y:S02]  /*0250*/  LDG.E.64 R16, desc[UR10][R6.64+-0x5dc0] ;  /* 0xffa2400a06107981 */ /* 0x000ea4000c1e1b00 */
[----:B--2---:R-:W-:-:S07]  /*0260*/  DFMA R12, R12, R16, R14 ;  /* 0x000000100c0c722b */ /* 0x004fce000000000e */
[----:B------:R2:W-:Y:S04]  /*0270*/  STG.E.64 desc[UR10][R4.64], R12 ;  /* 0x0000000c04007986 */ /* 0x0005e8000c101b0a */
[----:B------:R-:W3:Y:S04]  /*0280*/  LDG.E.64 R16, desc[UR10][R10.64+-0x10] ;  /* 0xfffff00a0a107981 */ /* 0x000ee8000c1e1b00 */
[----:B------:R-:W3:Y:S02]  /*0290*/  LDG.E.64 R18, desc[UR10][R6.64+-0x3e80] ;  /* 0xffc1800a06127981 */ /* 0x000ee4000c1e1b00 */
[----:B---3--:R-:W-:-:S07]  /*02a0*/  DFMA R16, R16, R18, R12 ;  /* 0x000000121010722b */ /* 0x008fce000000000c */
[----:B------:R3:W-:Y:S04]  /*02b0*/  STG.E.64 desc[UR10][R4.64], R16 ;  /* 0x0000001004007986 */ /* 0x0007e8000c101b0a */
[----:B------:R-:W4:Y:S04]  /*02c0*/  LDG.E.64 R18, desc[UR10][R10.64+-0x8] ;  /* 0xfffff80a0a127981 */ /* 0x000f28000c1e1b00 */
[----:B------:R-:W4:Y:S02]  /*02d0*/  LDG.E.64 R20, desc[UR10][R6.64+-0x1f40] ;  /* 0xffe0c00a06147981 */ /* 0x000f24000c1e1b00 */
[----:B----4-:R-:W-:-:S07]  /*02e0*/  DFMA R18, R18, R20, R16 ;  /* 0x000000141212722b */ /* 0x010fce0000000010 */
[----:B------:R4:W-:Y:S04]  /*02f0*/  STG.E.64 desc[UR10][R4.64], R18 ;  /* 0x0000001204007986 */ /* 0x0009e8000c101b0a */
[----:B-1----:R-:W5:Y:S04]  /*0300*/  LDG.E.64 R14, desc[UR10][R10.64] ;  /* 0x0000000a0a0e7981 */ /* 0x002f68000c1e1b00 */
[----:B------:R-:W5:Y:S02]  /*0310*/  LDG.E.64 R20, desc[UR10][R6.64] ;  /* 0x0000000a06147981 */ /* 0x000f64000c1e1b00 */
[----:B-----5:R-:W-:-:S07]  /*0320*/  DFMA R14, R14, R20, R18 ;  /* 0x000000140e0e722b */ /* 0x020fce0000000012 */
[----:B------:R1:W-:Y:S04]  /*0330*/  STG.E.64 desc[UR10][R4.64], R14 ;  /* 0x0000000e04007986 */ /* 0x0003e8000c101b0a */
[----:B--2---:R-:W2:Y:S04]  /*0340*/  LDG.E.64 R12, desc[UR10][R10.64+0x8] ;  /* 0x0000080a0a0c7981 */ /* 0x004ea8000c1e1b00 */
[----:B------:R-:W2:Y:S02]  /*0350*/  LDG.E.64 R20, desc[UR10][R6.64+0x1f40] ;  /* 0x001f400a06147981 */ /* 0x000ea4000c1e1b00 */
[----:B--2---:R-:W-:-:S07]  /*0360*/  DFMA R20, R12, R20, R14 ;  /* 0x000000140c14722b */ /* 0x004fce000000000e */
[----:B------:R2:W-:Y:S04]  /*0370*/  STG.E.64 desc[UR10][R4.64], R20 ;  /* 0x0000001404007986 */ /* 0x0005e8000c101b0a */
[----:B------:R-:W5:Y:S04]  /*0380*/  LDG.E.64 R12, desc[UR10][R10.64+0x10] ;  /* 0x0000100a0a0c7981 */ /* 0x000f68000c1e1b00 */
[----:B---3--:R-:W5:Y:S02]  /*0390*/  LDG.E.64 R16, desc[UR10][R6.64+0x3e80] ;  /* 0x003e800a06107981 */ /* 0x008f64000c1e1b00 */
[----:B-----5:R-:W-:-:S07]  /*03a0*/  DFMA R16, R12, R16, R20 ;  /* 0x000000100c10722b */ /* 0x020fce0000000014 */
[----:B------:R3:W-:Y:S04]  /*03b0*/  STG.E.64 desc[UR10][R4.64], R16 ;  /* 0x0000001004007986 */ /* 0x0007e8000c101b0a */
[----:B------:R-:W5:Y:S04]  /*03c0*/  LDG.E.64 R12, desc[UR10][R10.64+0x18] ;  /* 0x0000180a0a0c7981 */ /* 0x000f68000c1e1b00 */
[----:B----4-:R-:W5:Y:S01]  /*03d0*/  LDG.E.64 R18, desc[UR10][R6.64+0x5dc0] ;  /* 0x005dc00a06127981 */ /* 0x010f62000c1e1b00 */
[----:B-1----:R-:W-:Y:S01]  /*03e0*/  VIADD R15, R9, 0x8 ;  /* 0x00000008090f7836 */ /* 0x002fe20000000000 */
[----:B-----5:R-:W-:-:S03]  /*03f0*/  DFMA R18, R12, R18, R16 ;  /* 0x000000120c12722b */ /* 0x020fc60000000010 */
[----:B------:R-:W-:-:S04]  /*0400*/  IMAD.WIDE R12, R15, 0x8, R2 ;  /* 0x000000080f0c7825 */ /* 0x000fc800078e0202 */
[----:B------:R1:W-:Y:S04]  /*0410*/  STG.E.64 desc[UR10][R4.64], R18 ;  /* 0x0000001204007986 */ /* 0x0003e8000c101b0a */
[----:B--2---:R-:W2:Y:S04]  /*0420*/  LDG.E.64 R20, desc[UR10][R6.64+0x7d00] ;  /* 0x007d000a06147981 */ /* 0x004ea8000c1e1b00 */
[----:B------:R-:W2:Y:S02]  /*0430*/  LDG.E.64 R14, desc[UR10][R12.64+-0x20] ;  /* 0xffffe00a0c0e7981 */ /* 0x000ea4000c1e1b00 */
[----:B--2---:R-:W-:-:S07]  /*0440*/  DFMA R14, R14, R20, R18 ;  /* 0x000000140e0e722b */ /* 0x004fce0000000012 */
[----:B------:R2:W-:Y:S04]  /*0450*/  STG.E.64 desc[UR10][R4.64], R14 ;  /* 0x0000000e04007986 */ /* 0x0005e8000c101b0a */
[----:B---3--:R-:W3:Y:S04]  /*0460*/  LDG.E.64 R16, desc[UR10][R12.64+-0x18] ;  /* 0xffffe80a0c107981 */ /* 0x008ee8000c1e1b00 */
        /* <DEDUP_REMOVED lines=19> */
[----:B------:R-:W5:Y:S04]  /*05a0*/  LDG.E.64 R10, desc[UR10][R12.64+0x10] ;  /* 0x0000100a0c0a7981 */ /* 0x000f68000c1e1b00 */
[----:B----4-:R-:W5:Y:S02]  /*05b0*/  LDG.E.64 R16, desc[UR10][R6.64+0x13880] ;  /* 0x0138800a06107981 */ /* 0x010f64000c1e1b00 */
[----:B-----5:R-:W-:-:S07]  /*05c0*/  DFMA R16, R10, R16, R20 ;  /* 0x000000100a10722b */ /* 0x020fce0000000014 */
[----:B------:R4:W-:Y:S04]  /*05d0*/  STG.E.64 desc[UR10][R4.64], R16 ;  /* 0x0000001004007986 */ /* 0x0009e8000c101b0a */
[----:B------:R-:W5:Y:S04]  /*05e0*/  LDG.E.64 R10, desc[UR10][R12.64+0x18] ;  /* 0x0000180a0c0a7981 */ /* 0x000f68000c1e1b00 */
[----:B-1----:R-:W5:Y:S01]  /*05f0*/  LDG.E.64 R18, desc[UR10][R6.64+0x157c0] ;  /* 0x0157c00a06127981 */ /* 0x002f62000c1e1b00 */
[----:B--2---:R-:W-:Y:S01]  /*0600*/  IADD3 R15, PT, PT, R9, 0x10, RZ ;  /* 0x00000010090f7810 */ /* 0x004fe20007ffe0ff */
[----:B-----5:R-:W-:-:S04]  /*0610*/  DFMA R18, R10, R18, R16 ;  /* 0x000000120a12722b */ /* 0x020fc80000000010 */
[----:B------:R-:W-:-:S03]  /*0620*/  IMAD.WIDE R10, R15, 0x8, R2 ;  /* 0x000000080f0a7825 */ /* 0x000fc600078e0202 */
[----:B------:R1:W-:Y:S04]  /*0630*/  STG.E.64 desc[UR10][R4.64], R18 ;  /* 0x0000001204007986 */ /* 0x0003e8000c101b0a */
[----:B---3--:R-:W2:Y:S04]  /*0640*/  LDG.E.64 R20, desc[UR10][R6.64+0x17700] ;  /* 0x0177000a06147981 */ /* 0x008ea8000c1e1b00 */
[----:B------:R-:W2:Y:S02]  /*0650*/  LDG.E.64 R14, desc[UR10][R10.64+-0x20] ;  /* 0xffffe00a0a0e7981 */ /* 0x000ea4000c1e1b00 */
[----:B--2---:R-:W-:-:S07]  /*0660*/  DFMA R14, R14, R20, R18 ;  /* 0x000000140e0e722b */ /* 0x004fce0000000012 */
[----:B------:R2:W-:Y:S04]  /*0670*/  STG.E.64 desc[UR10][R4.64], R14 ;  /* 0x0000000e04007986 */ /* 0x0005e8000c101b0a */
[----:B----4-:R-:W3:Y:S04]  /*0680*/  LDG.E.64 R16, desc[UR10][R10.64+-0x18] ;  /* 0xffffe80a0a107981 */ /* 0x010ee8000c1e1b00 */
        /* <DEDUP_REMOVED lines=52> */
[----:B------:R-:W-:Y:S04]  /*09d0*/  STG.E.64 desc[UR10][R4.64], R20 ;  /* 0x0000001404007986 */ /* 0x000fe8000c101b0a */
[----:B------:R-:W1:Y:S04]  /*09e0*/  LDG.E.64 R10, desc[UR10][R12.64+0x10] ;  /* 0x0000100a0c0a7981 */ /* 0x000e68000c1e1b00 */
[----:B----4-:R-:W1:Y:S02]  /*09f0*/  LDG.E.64 R16, desc[UR10][R6.64+0x32c80] ;  /* 0x032c800a06107981 */ /* 0x010e64000c1e1b00 */
[----:B-1----:R-:W-:-:S07]  /*0a00*/  DFMA R18, R10, R16, R20 ;  /* 0x000000100a12722b */ /* 0x002fce0000000014 */
[----:B------:R1:W-:Y:S04]  /*0a10*/  STG.E.64 desc[UR10][R4.64], R18 ;  /* 0x0000001204007986 */ /* 0x0003e8000c101b0a */
[----:B------:R-:W3:Y:S04]  /*0a20*/  LDG.E.64 R10, desc[UR10][R12.64+0x18] ;  /* 0x0000180a0c0a7981 */ /* 0x000ee8000c1e1b00 */
[----:B------:R-:W3:Y:S01]  /*0a30*/  LDG.E.64 R16, desc[UR10][R6.64+0x34bc0] ;  /* 0x034bc00a06107981 */ /* 0x000ee2000c1e1b00 */
[----:B--2---:R-:W-:Y:S01]  /*0a40*/  VIADD R15, R9, 0x20 ;  /* 0x00000020090f7836 */ /* 0x004fe20000000000 */
[----:B---3--:R-:W-:-:S03]  /*0a50*/  DFMA R22, R10, R16, R18 ;  /* 0x000000100a16722b */ /* 0x008fc60000000012 */
[----:B------:R-:W-:-:S04]  /*0a60*/  IMAD.WIDE R10, R15, 0x8, R2 ;  /* 0x000000080f0a7825 */ /* 0x000fc800078e0202 */
[----:B------:R-:W-:Y:S04]  /*0a70*/  STG.E.64 desc[UR10][R4.64], R22 ;  /* 0x0000001604007986 */ /* 0x000fe8000c101b0a */
        /* <DEDUP_REMOVED lines=9> */
[----:B-1----:R-:W4:Y:S02]  /*0b10*/  LDG.E.64 R18, desc[UR10][R6.64+0x3a980] ;  /* 0x03a9800a06127981 */ /* 0x002f24000c1e1b00 */
[----:B----4-:R-:W-:-:S07]  /*0b20*/  DFMA R16, R16, R18, R12 ;  /* 0x000000121010722b */ /* 0x010fce000000000c */
[----:B------:R1:W-:Y:S04]  /*0b30*/  STG.E.64 desc[UR10][R4.64], R16 ;  /* 0x0000001004007986 */ /* 0x0003e8000c101b0a */
[----:B------:R-:W4:Y:S04]  /*0b40*/  LDG.E.64 R18, desc[UR10][R10.64+-0x8] ;  /* 0xfffff80a0a127981 */ /* 0x000f28000c1e1b00 */
[----:B------:R-:W4:Y:S02]  /*0b50*/  LDG.E.64 R20, desc[UR10][R6.64+0x3c8c0] ;  /* 0x03c8c00a06147981 */ /* 0x000f24000c1e1b00 */
[----:B----4-:R-:W-:-:S07]  /*0b60*/  DFMA R18, R18, R20, R16 ;  /* 0x000000141212722b */ /* 0x010fce0000000010 */
        /* <DEDUP_REMOVED lines=10> */
[----:B-1----:R-:W5:Y:S02]  /*0c10*/  LDG.E.64 R16, desc[UR10][R6.64+0x42680] ;  /* 0x0426800a06107981 */ /* 0x002f64000c1e1b00 */
[----:B-----5:R-:W-:-:S07]  /*0c20*/  DFMA R16, R12, R16, R20 ;  /* 0x000000100c10722b */ /* 0x020fce0000000014 */
[----:B------:R3:W-:Y:S04]  /*0c30*/  STG.E.64 desc[UR10][R4.64], R16 ;  /* 0x0000001004007986 */ /* 0x0007e8000c101b0a */
[----:B------:R-:W5:Y:S04]  /*0c40*/  LDG.E.64 R12, desc[UR10][R10.64+0x18] ;  /* 0x0000180a0a0c7981 */ /* 0x000f68000c1e1b00 */
[----:B----4-:R1:W5:Y:S01]  /*0c50*/  LDG.E.64 R18, desc[UR10][R6.64+0x445c0] ;  /* 0x0445c00a06127981 */ /* 0x010362000c1e1b00 */
[----:B------:R-:W-:-:S04]  /*0c60*/  UIADD3 UR5, UPT, UPT, UR5, 0x28, URZ ;  /* 0x0000002805057890 */ /* 0x000fc8000fffe0ff */
[----:B------:R-:W-:Y:S01]  /*0c70*/  UISETP.NE.AND UP0, UPT, UR5, 0x3e8, UPT ;  /* 0x000003e80500788c */ /* 0x000fe2000bf05270 */
[----:B------:R-:W-:Y:S02]  /*0c80*/  IADD3 R9, PT, PT, R9, 0x28, RZ ;  /* 0x0000002809097810 */ /* 0x000fe40007ffe0ff */
[----:B-1----:R-:W-:-:S04]  /*0c90*/  IADD3 R6, P0, PT, R6, 0x4e200, RZ ;  /* 0x0004e20006067810 */ /* 0x002fc80007f1e0ff */
[----:B--2---:R-:W-:Y:S01]  /*0ca0*/  IADD3.X R15, PT, PT, RZ, R7, RZ, P0, !PT ;  /* 0x00000007ff0f7210 */ /* 0x004fe200007fe4ff */
[----:B-----5:R-:W-:-:S07]  /*0cb0*/  DFMA R12, R12, R18, R16 ;  /* 0x000000120c0c722b */ /* 0x020fce0000000010 */
[----:B------:R3:W-:Y:S01]  /*0cc0*/  STG.E.64 desc[UR10][R4.64], R12 ;  /* 0x0000000c04007986 */ /* 0x0007e2000c101b0a */
[----:B------:R-:W-:Y:S05]  /*0cd0*/  BRA.U UP0, `(.L_x_0) ;  /* 0xfffffff500407547 */ /* 0x000fea000b83ffff */
[----:B------:R-:W-:Y:S05]  /*0ce0*/  BRA.U UP1, `(.L_x_1) ;  /* 0xfffffff501007547 */ /* 0x000fea000b83ffff */
[----:B------:R-:W-:Y:S05]  /*0cf0*/  EXIT ;  /* 0x000000000000794d */ /* 0x000fea0003800000 */
.L_x_2:
[----:B------:R-:W-:-:S00]  /*0d00*/  BRA `(.L_x_2) ;  /* 0xfffffffc00fc7947 */ /* 0x000fc0000383ffff */
[----:B------:R-:W-:-:S00]  /*0d10*/  NOP ;  /* 0x0000000000007918 */ /* 0x000fc00000000000 */
        /* <DEDUP_REMOVED lines=14> */
.L_x_3:


//--------------------- .nv.shared.reserved.0     --------------------------
	.section	.nv.shared.reserved.0,"aw",@nobits
	.weak		__nv_reservedSMEM_offset_0_alias
	.size		__nv_reservedSMEM_offset_0_alias, 0, 64
	.other		__nv_reservedSMEM_offset_0_alias,@"STO_CUDA_RESERVED_SHARED STV_DEFAULT"
__nv_reservedSMEM_offset_0_alias:
	.zero		0
	.zero		64


//--------------------- .nv.constant0._Z3dotPdS_S_ --------------------------
	.section	.nv.constant0._Z3dotPdS_S_,"a",@progbits
	.sectionflags	@""
	.align	4
.nv.constant0._Z3dotPdS_S_:
	.zero		920


//--------------------- SYMBOLS --------------------------

	.type		.nv.reservedSmem.offset0,@object
	.size		.nv.reservedSmem.offset0,0x4
